	.headerflags	@"EF_CUDA_TEXMODE_UNIFIED EF_CUDA_64BIT_ADDRESS EF_CUDA_ACCELERATORS EF_CUDA_SM90 EF_CUDA_VIRTUAL_SM(EF_CUDA_SM90)"
	.elftype	@"ET_EXEC"


//--------------------- .nv.info                  --------------------------
	.section	.nv.info,"",@"SHT_CUDA_INFO"
	.align	4


	//----- nvinfo : EIATTR_REGCOUNT
	.align		4
        /*0000*/ 	.byte	0x04, 0x2f
        /*0002*/ 	.short	(.L_3 - .L_2)
	.align		4
.L_2:
        /*0004*/ 	.word	index@(triton_poi_fused__native_batch_norm_legit_no_training_relu_21)
        /*0008*/ 	.word	0x00000010


	//----- nvinfo : EIATTR_MIN_STACK_SIZE
	.align		4
.L_3:
        /*000c*/ 	.byte	0x04, 0x12
        /*000e*/ 	.short	(.L_5 - .L_4)
	.align		4
.L_4:
        /*0010*/ 	.word	index@(triton_poi_fused__native_batch_norm_legit_no_training_relu_21)
        /*0014*/ 	.word	0x00000000


	//----- nvinfo : EIATTR_FRAME_SIZE
	.align		4
.L_5:
        /*0018*/ 	.byte	0x04, 0x11
        /*001a*/ 	.short	(.L_7 - .L_6)
	.align		4
.L_6:
        /*001c*/ 	.word	index@(triton_poi_fused__native_batch_norm_legit_no_training_relu_21)
        /*0020*/ 	.word	0x00000000


	//----- nvinfo : EIATTR_MIN_STACK_SIZE
	.align		4
.L_7:
        /*0024*/ 	.byte	0x04, 0x12
        /*0026*/ 	.short	(.L_9 - .L_8)
	.align		4
.L_8:
        /*0028*/ 	.word	index@(triton_poi_fused__native_batch_norm_legit_no_training_relu_21)
        /*002c*/ 	.word	0x00000000
.L_9:


//--------------------- .nv.info.triton_poi_fused__native_batch_norm_legit_no_training_relu_21 --------------------------
	.section	.nv.info.triton_poi_fused__native_batch_norm_legit_no_training_relu_21,"",@"SHT_CUDA_INFO"
	.sectionflags	@""
	.align	4


	//----- nvinfo : EIATTR_CUDA_API_VERSION
	.align		4
        /*0000*/ 	.byte	0x04, 0x37
        /*0002*/ 	.short	(.L_11 - .L_10)
.L_10:
        /*0004*/ 	.word	0x0000007c


	//----- nvinfo : EIATTR_KPARAM_INFO
	.align		4
.L_11:
        /*0008*/ 	.byte	0x04, 0x17
        /*000a*/ 	.short	(.L_13 - .L_12)
.L_12:
        /*000c*/ 	.word	0x00000000
        /*0010*/ 	.short	0x0006
        /*0012*/ 	.short	0x0030
        /*0014*/ 	.byte	0x00, 0xf0, 0x11, 0x00


	//----- nvinfo : EIATTR_KPARAM_INFO
	.align		4
.L_13:
        /*0018*/ 	.byte	0x04, 0x17
        /*001a*/ 	.short	(.L_15 - .L_14)
.L_14:
        /*001c*/ 	.word	0x00000000
        /*0020*/ 	.short	0x0005
        /*0022*/ 	.short	0x0028
        /*0024*/ 	.byte	0x00, 0xf4, 0x21, 0x00


	//----- nvinfo : EIATTR_KPARAM_INFO
	.align		4
.L_15:
        /*0028*/ 	.byte	0x04, 0x17
        /*002a*/ 	.short	(.L_17 - .L_16)
.L_16:
        /*002c*/ 	.word	0x00000000
        /*0030*/ 	.short	0x0004
        /*0032*/ 	.short	0x0020
        /*0034*/ 	.byte	0x00, 0xf4, 0x21, 0x00


	//----- nvinfo : EIATTR_KPARAM_INFO
	.align		4
.L_17:
        /*0038*/ 	.byte	0x04, 0x17
        /*003a*/ 	.short	(.L_19 - .L_18)
.L_18:
        /*003c*/ 	.word	0x00000000
        /*0040*/ 	.short	0x0003
        /*0042*/ 	.short	0x0018
        /*0044*/ 	.byte	0x00, 0xf4, 0x21, 0x00


	//----- nvinfo : EIATTR_KPARAM_INFO
	.align		4
.L_19:
        /*0048*/ 	.byte	0x04, 0x17
        /*004a*/ 	.short	(.L_21 - .L_20)
.L_20:
        /*004c*/ 	.word	0x00000000
        /*0050*/ 	.short	0x0002
        /*0052*/ 	.short	0x0010
        /*0054*/ 	.byte	0x00, 0xf4, 0x21, 0x00


	//----- nvinfo : EIATTR_KPARAM_INFO
	.align		4
.L_21:
        /*0058*/ 	.byte	0x04, 0x17
        /*005a*/ 	.short	(.L_23 - .L_22)
.L_22:
        /*005c*/ 	.word	0x00000000
        /*0060*/ 	.short	0x0001
        /*0062*/ 	.short	0x0008
        /*0064*/ 	.byte	0x00, 0xf4, 0x21, 0x00


	//----- nvinfo : EIATTR_KPARAM_INFO
	.align		4
.L_23:
        /*0068*/ 	.byte	0x04, 0x17
        /*006a*/ 	.short	(.L_25 - .L_24)
.L_24:
        /*006c*/ 	.word	0x00000000
        /*0070*/ 	.short	0x0000
        /*0072*/ 	.short	0x0000
        /*0074*/ 	.byte	0x00, 0xf4, 0x21, 0x00


	//----- nvinfo : EIATTR_SPARSE_MMA_MASK
	.align		4
.L_25:
        /*0078*/ 	.byte	0x03, 0x50
        /*007a*/ 	.short	0x0000


	//----- nvinfo : EIATTR_MAXREG_COUNT
	.align		4
        /*007c*/ 	.byte	0x03, 0x1b
        /*007e*/ 	.short	0x00ff


	//----- nvinfo : EIATTR_EXIT_INSTR_OFFSETS
	.align		4
        /*0080*/ 	.byte	0x04, 0x1c
        /*0082*/ 	.short	(.L_27 - .L_26)


	//   ....[0]....
.L_26:
        /*0084*/ 	.word	0x00000300


	//----- nvinfo : EIATTR_REQNTID
	.align		4
.L_27:
        /*0088*/ 	.byte	0x04, 0x10
        /*008a*/ 	.short	(.L_29 - .L_28)
.L_28:
        /*008c*/ 	.word	0x00000080
        /*0090*/ 	.word	0x00000001
        /*0094*/ 	.word	0x00000001


	//----- nvinfo : EIATTR_CBANK_PARAM_SIZE
	.align		4
.L_29:
        /*0098*/ 	.byte	0x03, 0x19
        /*009a*/ 	.short	0x0034


	//----- nvinfo : EIATTR_PARAM_CBANK
	.align		4
        /*009c*/ 	.byte	0x04, 0x0a
        /*009e*/ 	.short	(.L_31 - .L_30)
	.align		4
.L_30:
        /*00a0*/ 	.word	index@(.nv.constant0.triton_poi_fused__native_batch_norm_legit_no_training_relu_21)
        /*00a4*/ 	.short	0x0210
        /*00a6*/ 	.short	0x0034


	//----- nvinfo : EIATTR_SW_WAR
	.align		4
.L_31:
        /*00a8*/ 	.byte	0x04, 0x36
        /*00aa*/ 	.short	(.L_33 - .L_32)
.L_32:
        /*00ac*/ 	.word	0x00000008
.L_33:


//--------------------- .nv.callgraph             --------------------------
	.section	.nv.callgraph,"",@"SHT_CUDA_CALLGRAPH"
	.align	4
	.sectionentsize	8
	.align		4
        /*0000*/ 	.word	0x00000000
	.align		4
        /*0004*/ 	.word	0xffffffff
	.align		4
        /*0008*/ 	.word	0x00000000
	.align		4
        /*000c*/ 	.word	0xfffffffe
	.align		4
        /*0010*/ 	.word	0x00000000
	.align		4
        /*0014*/ 	.word	0xfffffffd
	.align		4
        /*0018*/ 	.word	0x00000000
	.align		4
        /*001c*/ 	.word	0xfffffffc


//--------------------- .nv.constant4             --------------------------
	.section	.nv.constant4,"a",@progbits
	.align	8
	.align		8
.nv.constant4:
        /*0000*/ 	.dword	_$_str
	.align		8
        /*0008*/ 	.dword	_$_str_$_2


//--------------------- .text.triton_poi_fused__native_batch_norm_legit_no_training_relu_21 --------------------------
	.section	.text.triton_poi_fused__native_batch_norm_legit_no_training_relu_21,"ax",@progbits
	.align	128
        .global         triton_poi_fused__native_batch_norm_legit_no_training_relu_21
        .type           triton_poi_fused__native_batch_norm_legit_no_training_relu_21,@function
        .size           triton_poi_fused__native_batch_norm_legit_no_training_relu_21,(.L_x_1 - triton_poi_fused__native_batch_norm_legit_no_training_relu_21)
        .other          triton_poi_fused__native_batch_norm_legit_no_training_relu_21,@"STO_CUDA_ENTRY STV_DEFAULT"
triton_poi_fused__native_batch_norm_legit_no_training_relu_21:
.text.triton_poi_fused__native_batch_norm_legit_no_training_relu_21:
[----:B------:R-:W-:Y:S01]  /*0000*/  LDC R1, c[0x0][0x28] ;  /* 0x00000a00ff017b82 */ /* 0x000fe20000000800 */
[----:B------:R-:W1:Y:S07]  /*0010*/  S2R R0, SR_TID.X ;  /* 0x0000000000007919 */ /* 0x000e6e0000002100 */
[----:B------:R-:W2:Y:S01]  /*0020*/  LDC.64 R6, c[0x0][0x220] ;  /* 0x00008800ff067b82 */ /* 0x000ea20000000a00 */
[----:B------:R-:W-:Y:S01]  /*0030*/  ULDC.64 UR4, c[0x0][0x208] ;  /* 0x0000820000047ab9 */ /* 0x000fe20000000a00 */
[----:B------:R-:W3:Y:S06]  /*0040*/  S2R R3, SR_CTAID.X ;  /* 0x0000000000037919 */ /* 0x000eec0000002500 */
[----:B------:R-:W4:Y:S08]  /*0050*/  LDC.64 R4, c[0x0][0x218] ;  /* 0x00008600ff047b82 */ /* 0x000f300000000a00 */
[----:B------:R-:W5:Y:S08]  /*0060*/  LDC.64 R8, c[0x0][0x228] ;  /* 0x00008a00ff087b82 */ /* 0x000f700000000a00 */
[----:B------:R-:W4:Y:S01]  /*0070*/  LDC.64 R10, c[0x0][0x230] ;  /* 0x00008c00ff0a7b82 */ /* 0x000f220000000a00 */
[----:B-1----:R-:W-:-:S02]  /*0080*/  LOP3.LUT R0, R0, 0x7f, RZ, 0xc0, !PT ;  /* 0x0000007f00007812 */ /* 0x002fc400078ec0ff */
[----:B---3--:R-:W-:Y:S02]  /*0090*/  SHF.R.S32.HI R2, RZ, 0x18, R3 ;  /* 0x00000018ff027819 */ /* 0x008fe40000011403 */
[----:B------:R-:W-:Y:S02]  /*00a0*/  LEA R0, R3, R0, 0x7 ;  /* 0x0000000003007211 */ /* 0x000fe400078e38ff */
[----:B------:R-:W-:-:S04]  /*00b0*/  SGXT R3, R2, 0x1 ;  /* 0x000000010203781a */ /* 0x000fc80000000200 */
[----:B------:R-:W-:-:S04]  /*00c0*/  LEA.HI R3, R3, R0, RZ, 0x4 ;  /* 0x0000000003037211 */ /* 0x000fc800078f20ff */
[--C-:B------:R-:W-:Y:S02]  /*00d0*/  SHF.R.S32.HI R2, RZ, 0x4, R3.reuse ;  /* 0x00000004ff027819 */ /* 0x100fe40000011403 */
[----:B------:R-:W-:-:S04]  /*00e0*/  SHF.R.S32.HI R3, RZ, 0x1f, R3 ;  /* 0x0000001fff037819 */ /* 0x000fc80000011403 */
[----:B------:R-:W-:-:S04]  /*00f0*/  LEA.HI R3, R3, R2, RZ, 0x7 ;  /* 0x0000000203037211 */ /* 0x000fc800078f38ff */
[----:B------:R-:W-:-:S04]  /*0100*/  LOP3.LUT R3, R3, 0xffffff80, RZ, 0xc0, !PT ;  /* 0xffffff8003037812 */ /* 0x000fc800078ec0ff */
[----:B------:R-:W-:Y:S02]  /*0110*/  IADD3 R13, R2, -R3, RZ ;  /* 0x80000003020d7210 */ /* 0x000fe40007ffe0ff */
[----:B------:R-:W1:Y:S03]  /*0120*/  LDC.64 R2, c[0x0][0x210] ;  /* 0x00008400ff027b82 */ /* 0x000e660000000a00 */
[----:B--2---:R-:W-:-:S06]  /*0130*/  IMAD.WIDE R6, R13, 0x4, R6 ;  /* 0x000000040d067825 */ /* 0x004fcc00078e0206 */
[----:B------:R-:W2:Y:S01]  /*0140*/  LDG.E.EL R6, desc[UR4][R6.64] ;  /* 0x0000000406067981 */ /* 0x000ea2000c2e1900 */
[----:B----4-:R-:W-:-:S04]  /*0150*/  IMAD.WIDE R4, R13, 0x4, R4 ;  /* 0x000000040d047825 */ /* 0x010fc800078e0204 */
[C---:B-----5:R-:W-:Y:S02]  /*0160*/  IMAD.WIDE R8, R13.reuse, 0x4, R8 ;  /* 0x000000040d087825 */ /* 0x060fe400078e0208 */
[----:B------:R3:W4:Y:S02]  /*0170*/  LDG.E.EL R5, desc[UR4][R4.64] ;  /* 0x0000000404057981 */ /* 0x000724000c2e1900 */
[----:B0-----:R-:W-:Y:S02]  /*0180*/  IMAD.WIDE R10, R13, 0x4, R10 ;  /* 0x000000040d0a7825 */ /* 0x001fe400078e020a */
[----:B------:R-:W5:Y:S02]  /*0190*/  LDG.E.EL R8, desc[UR4][R8.64] ;  /* 0x0000000408087981 */ /* 0x000f64000c2e1900 */
[C---:B-1----:R-:W-:Y:S02]  /*01a0*/  IMAD.WIDE R2, R0.reuse, 0x4, R2 ;  /* 0x0000000400027825 */ /* 0x042fe400078e0202 */
[----:B------:R-:W5:Y:S04]  /*01b0*/  LDG.E.EL R11, desc[UR4][R10.64] ;  /* 0x000000040a0b7981 */ /* 0x000f68000c2e1900 */
[----:B------:R0:W4:Y:S01]  /*01c0*/  LDG.E R12, desc[UR4][R2.64] ;  /* 0x00000004020c7981 */ /* 0x000122000c1e1900 */
[----:B---3--:R-:W-:Y:S01]  /*01d0*/  HFMA2.MMA R4, -RZ, RZ, 1.625, 0 ;  /* 0x3e800000ff047435 */ /* 0x008fe200000001ff */
[----:B0-----:R-:W0:Y:S02]  /*01e0*/  LDC.64 R2, c[0x0][0x238] ;  /* 0x00008e00ff027b82 */ /* 0x001e240000000a00 */
[----:B0-----:R-:W-:-:S04]  /*01f0*/  IMAD.WIDE R2, R0, 0x4, R2 ;  /* 0x0000000400027825 */ /* 0x001fc800078e0202 */
[----:B--2---:R-:W-:-:S04]  /*0200*/  FADD R6, R6, 9.9999997473787516356e-06 ;  /* 0x3727c5ac06067421 */ /* 0x004fc80000000000 */
[----:B------:R-:W0:Y:S02]  /*0210*/  MUFU.SQRT R7, R6 ;  /* 0x0000000600077308 */ /* 0x000e240000002000 */
[C---:B0-----:R-:W-:Y:S02]  /*0220*/  FSETP.GT.AND P0, PT, R7.reuse, 8.50705917302346158658e+37, PT ;  /* 0x7e8000000700780b */ /* 0x041fe40003f04000 */
[----:B------:R-:W-:-:S11]  /*0230*/  FSETP.GEU.AND P1, PT, R7, 1.175494350822287508e-38, PT ;  /* 0x008000000700780b */ /* 0x000fd60003f2e000 */
[----:B------:R-:W-:-:S04]  /*0240*/  @P0 FMUL R7, R7, 0.25 ;  /* 0x3e80000007070820 */ /* 0x000fc80000400000 */
[----:B------:R-:W-:-:S06]  /*0250*/  @!P1 FMUL R7, R7, 16777216 ;  /* 0x4b80000007079820 */ /* 0x000fcc0000400000 */
[----:B------:R-:W0:Y:S01]  /*0260*/  MUFU.RCP R7, R7 ;  /* 0x0000000700077308 */ /* 0x000e220000001000 */
[----:B------:R-:W-:Y:S01]  /*0270*/  FSEL R4, R4, 1, P0 ;  /* 0x3f80000004047808 */ /* 0x000fe20000000000 */
[----:B----4-:R-:W-:-:S04]  /*0280*/  FADD R5, R12, -R5 ;  /* 0x800000050c057221 */ /* 0x010fc80000000000 */
[----:B------:R-:W-:-:S04]  /*0290*/  @!P1 FMUL R4, R4, 16777216 ;  /* 0x4b80000004049820 */ /* 0x000fc80000400000 */
[----:B0-----:R-:W-:-:S04]  /*02a0*/  FMUL R4, R7, R4 ;  /* 0x0000000407047220 */ /* 0x001fc80000400000 */
[----:B------:R-:W-:-:S04]  /*02b0*/  FMUL R4, R5, R4 ;  /* 0x0000000405047220 */ /* 0x000fc80000400000 */
[----:B-----5:R-:W-:-:S05]  /*02c0*/  FFMA R4, R8, R4, R11 ;  /* 0x0000000408047223 */ /* 0x020fca000000000b */
[----:B------:R-:W-:-:S04]  /*02d0*/  FSETP.GEU.AND P0, PT, R4, RZ, PT ;  /* 0x000000ff0400720b */ /* 0x000fc80003f0e000 */
[----:B------:R-:W-:-:S05]  /*02e0*/  FSEL R5, R4, RZ, P0 ;  /* 0x000000ff04057208 */ /* 0x000fca0000000000 */
[----:B------:R-:W-:Y:S01]  /*02f0*/  STG.E desc[UR4][R2.64], R5 ;  /* 0x0000000502007986 */ /* 0x000fe2000c101904 */
[----:B------:R-:W-:Y:S05]  /*0300*/  EXIT ;  /* 0x000000000000794d */ /* 0x000fea0003800000 */
.L_x_0:
[----:B------:R-:W-:-:S00]  /*0310*/  BRA `(.L_x_0) ;  /* 0xfffffffc00fc7947 */ /* 0x000fc0000383ffff */
[----:B------:R-:W-:-:S00]  /*0320*/  NOP ;  /* 0x0000000000007918 */ /* 0x000fc00000000000 */
        /* <DEDUP_REMOVED lines=13> */
.L_x_1:


//--------------------- .nv.global.init           --------------------------
	.section	.nv.global.init,"aw",@progbits
.nv.global.init:
	.type		_$_str,@object
	.size		_$_str,(_$_str_$_2 - _$_str)
_$_str:
        /*0000*/ 	.byte	0x5f, 0x5f, 0x43, 0x55, 0x44, 0x41, 0x5f, 0x46, 0x54, 0x5a, 0x00
	.type		_$_str_$_2,@object
	.size		_$_str_$_2,(.L_1 - _$_str_$_2)
_$_str_$_2:
        /*000b*/ 	.byte	0x5f, 0x5f, 0x43, 0x55, 0x44, 0x41, 0x5f, 0x50, 0x52, 0x45, 0x43, 0x5f, 0x53, 0x51, 0x52, 0x54
        /*001b*/ 	.byte	0x00
.L_1:


//--------------------- .nv.constant0.triton_poi_fused__native_batch_norm_legit_no_training_relu_21 --------------------------
	.section	.nv.constant0.triton_poi_fused__native_batch_norm_legit_no_training_relu_21,"a",@progbits
	.sectionflags	@""
	.align	4
.nv.constant0.triton_poi_fused__native_batch_norm_legit_no_training_relu_21:
	.zero		580
